//
// Generated by NVIDIA NVVM Compiler
//
// Compiler Build ID: CL-36424714
// Cuda compilation tools, release 13.0, V13.0.88
// Based on NVVM 20.0.0
//

.version 9.0
.target sm_100
.address_size 64


.entry _Z13hyqmom2_naivePfS_S_i(
	.param .u64 .ptr .align 1 _Z13hyqmom2_naivePfS_S_i_param_0,
	.param .u64 .ptr .align 1 _Z13hyqmom2_naivePfS_S_i_param_1,
	.param .u64 .ptr .align 1 _Z13hyqmom2_naivePfS_S_i_param_2,
	.param .u32 _Z13hyqmom2_naivePfS_S_i_param_3
)
{
	.reg .pred 	%p<3>;
	.reg .b32 	%r<13>;
	.reg .b32 	%f<21>;
	.reg .b64 	%rd<12>;

	ld.param.u64 	%rd4, [_Z13hyqmom2_naivePfS_S_i_param_0];
	ld.param.u64 	%rd5, [_Z13hyqmom2_naivePfS_S_i_param_1];
	ld.param.u64 	%rd6, [_Z13hyqmom2_naivePfS_S_i_param_2];
	ld.param.u32 	%r6, [_Z13hyqmom2_naivePfS_S_i_param_3];
	mov.u32 	%r7, %ctaid.x;
	mov.u32 	%r1, %ntid.x;
	mov.u32 	%r8, %tid.x;
	mad.lo.s32 	%r12, %r7, %r1, %r8;
	setp.ge.s32 	%p1, %r12, %r6;
	@%p1 bra 	$L__BB0_3;
	mov.u32 	%r9, %nctaid.x;
	mul.lo.s32 	%r3, %r1, %r9;
	cvta.to.global.u64 	%rd1, %rd4;
	cvta.to.global.u64 	%rd2, %rd6;
	cvta.to.global.u64 	%rd3, %rd5;
$L__BB0_2:
	mul.lo.s32 	%r10, %r12, 3;
	mul.wide.s32 	%rd7, %r10, 4;
	add.s64 	%rd8, %rd1, %rd7;
	ld.global.f32 	%f1, [%rd8];
	ld.global.f32 	%f2, [%rd8+8];
	mul.f32 	%f3, %f1, %f2;
	ld.global.f32 	%f4, [%rd8+4];
	mul.f32 	%f5, %f4, %f4;
	sub.f32 	%f6, %f3, %f5;
	mul.f32 	%f7, %f1, %f1;
	div.rn.f32 	%f8, %f6, %f7;
	mul.f32 	%f9, %f1, 0f3F000000;
	shl.b32 	%r11, %r12, 1;
	mul.wide.s32 	%rd9, %r11, 4;
	add.s64 	%rd10, %rd2, %rd9;
	st.global.f32 	[%rd10], %f9;
	ld.global.f32 	%f10, [%rd8];
	mul.f32 	%f11, %f10, 0f3F000000;
	st.global.f32 	[%rd10+4], %f11;
	ld.global.f32 	%f12, [%rd8+4];
	ld.global.f32 	%f13, [%rd8];
	div.rn.f32 	%f14, %f12, %f13;
	sqrt.rn.f32 	%f15, %f8;
	sub.f32 	%f16, %f14, %f15;
	add.s64 	%rd11, %rd3, %rd9;
	st.global.f32 	[%rd11], %f16;
	ld.global.f32 	%f17, [%rd8+4];
	ld.global.f32 	%f18, [%rd8];
	div.rn.f32 	%f19, %f17, %f18;
	add.f32 	%f20, %f15, %f19;
	st.global.f32 	[%rd11+4], %f20;
	add.s32 	%r12, %r12, %r3;
	setp.lt.s32 	%p2, %r12, %r6;
	@%p2 bra 	$L__BB0_2;
$L__BB0_3:
	ret;

}
.entry _Z17hyqmom2_coalescedPfS_S_i(
	.param .u64 .ptr .align 1 _Z17hyqmom2_coalescedPfS_S_i_param_0,
	.param .u64 .ptr .align 1 _Z17hyqmom2_coalescedPfS_S_i_param_1,
	.param .u64 .ptr .align 1 _Z17hyqmom2_coalescedPfS_S_i_param_2,
	.param .u32 _Z17hyqmom2_coalescedPfS_S_i_param_3
)
{
	.reg .pred 	%p<3>;
	.reg .b32 	%r<11>;
	.reg .b32 	%f<14>;
	.reg .b64 	%rd<16>;

	ld.param.u64 	%rd4, [_Z17hyqmom2_coalescedPfS_S_i_param_0];
	ld.param.u64 	%rd5, [_Z17hyqmom2_coalescedPfS_S_i_param_1];
	ld.param.u64 	%rd6, [_Z17hyqmom2_coalescedPfS_S_i_param_2];
	ld.param.u32 	%r6, [_Z17hyqmom2_coalescedPfS_S_i_param_3];
	mov.u32 	%r7, %ctaid.x;
	mov.u32 	%r1, %ntid.x;
	mov.u32 	%r8, %tid.x;
	mad.lo.s32 	%r10, %r7, %r1, %r8;
	setp.ge.s32 	%p1, %r10, %r6;
	@%p1 bra 	$L__BB1_3;
	mov.u32 	%r9, %nctaid.x;
	mul.lo.s32 	%r3, %r1, %r9;
	cvta.to.global.u64 	%rd1, %rd5;
	cvta.to.global.u64 	%rd2, %rd6;
	cvta.to.global.u64 	%rd3, %rd4;
	mul.wide.s32 	%rd9, %r6, 4;
$L__BB1_2:
	mul.wide.s32 	%rd7, %r10, 4;
	add.s64 	%rd8, %rd3, %rd7;
	ld.global.f32 	%f1, [%rd8];
	add.s64 	%rd10, %rd8, %rd9;
	ld.global.f32 	%f2, [%rd10];
	add.s64 	%rd11, %rd10, %rd9;
	ld.global.f32 	%f3, [%rd11];
	mul.f32 	%f4, %f1, %f3;
	mul.f32 	%f5, %f2, %f2;
	sub.f32 	%f6, %f4, %f5;
	mul.f32 	%f7, %f1, %f1;
	div.rn.f32 	%f8, %f6, %f7;
	mul.f32 	%f9, %f1, 0f3F000000;
	add.s64 	%rd12, %rd2, %rd7;
	st.global.f32 	[%rd12], %f9;
	add.s64 	%rd13, %rd12, %rd9;
	st.global.f32 	[%rd13], %f9;
	div.rn.f32 	%f10, %f2, %f1;
	sqrt.rn.f32 	%f11, %f8;
	sub.f32 	%f12, %f10, %f11;
	add.s64 	%rd14, %rd1, %rd7;
	st.global.f32 	[%rd14], %f12;
	add.f32 	%f13, %f11, %f10;
	add.s64 	%rd15, %rd14, %rd9;
	st.global.f32 	[%rd15], %f13;
	add.s32 	%r10, %r10, %r3;
	setp.lt.s32 	%p2, %r10, %r6;
	@%p2 bra 	$L__BB1_2;
$L__BB1_3:
	ret;

}


// ===== COMPILED SASS (sm_100) =====

	.target	sm_100

	.elftype	@"ET_EXEC"


//--------------------- .note.nv.tkinfo           --------------------------
	.section	.note.nv.tkinfo,"",@"SHT_NOTE"
	.sectionflags	@"SHF_NOTE_NV_TKINFO"
	.tkinfo
        /*0018*/ 	.word	0x00000002
        /*0030*/ 	.string	""
        /*0030*/ 	.string	"ptxas"
        /*0030*/ 	.string	"Cuda compilation tools, release 13.0, V13.0.88"
        /*0030*/ 	.string	"Build cuda_13.0.r13.0/compiler.36424714_0"
        /*0030*/ 	.string	"-arch sm_100 -m 64 "



//--------------------- .note.nv.cuinfo           --------------------------
	.section	.note.nv.cuinfo,"",@"SHT_NOTE"
	.sectionflags	@"SHF_NOTE_NV_CUINFO"
        /*0018*/ 	.short	0x0002
        /*001a*/ 	.short	0x0064
        /*001c*/ 	.short	0x0082
	.zero		2


//--------------------- .nv.info                  --------------------------
	.section	.nv.info,"",@"SHT_CUDA_INFO"
	.align	4


	//----- nvinfo : EIATTR_REGCOUNT
	.align		4
        /*0000*/ 	.byte	0x04, 0x2f
        /*0002*/ 	.short	(.L_1 - .L_0)
	.align		4
.L_0:
        /*0004*/ 	.word	index@(_Z13hyqmom2_naivePfS_S_i)
        /*0008*/ 	.word	0x0000001a


	//----- nvinfo : EIATTR_FRAME_SIZE
	.align		4
.L_1:
        /*000c*/ 	.byte	0x04, 0x11
        /*000e*/ 	.short	(.L_3 - .L_2)
	.align		4
.L_2:
        /*0010*/ 	.word	index@($__internal_3_$__cuda_sm3x_div_rn_noftz_f32_slowpath)
        /*0014*/ 	.word	0x00000000


	//----- nvinfo : EIATTR_FRAME_SIZE
	.align		4
.L_3:
        /*0018*/ 	.byte	0x04, 0x11
        /*001a*/ 	.short	(.L_5 - .L_4)
	.align		4
.L_4:
        /*001c*/ 	.word	index@($__internal_2_$__cuda_sm20_sqrt_rn_f32_slowpath)
        /*0020*/ 	.word	0x00000000


	//----- nvinfo : EIATTR_FRAME_SIZE
	.align		4
.L_5:
        /*0024*/ 	.byte	0x04, 0x11
        /*0026*/ 	.short	(.L_7 - .L_6)
	.align		4
.L_6:
        /*0028*/ 	.word	index@(_Z13hyqmom2_naivePfS_S_i)
        /*002c*/ 	.word	0x00000000


	//----- nvinfo : EIATTR_REGCOUNT
	.align		4
.L_7:
        /*0030*/ 	.byte	0x04, 0x2f
        /*0032*/ 	.short	(.L_9 - .L_8)
	.align		4
.L_8:
        /*0034*/ 	.word	index@(_Z17hyqmom2_coalescedPfS_S_i)
        /*0038*/ 	.word	0x00000019


	//----- nvinfo : EIATTR_FRAME_SIZE
	.align		4
.L_9:
        /*003c*/ 	.byte	0x04, 0x11
        /*003e*/ 	.short	(.L_11 - .L_10)
	.align		4
.L_10:
        /*0040*/ 	.word	index@($__internal_1_$__cuda_sm3x_div_rn_noftz_f32_slowpath)
        /*0044*/ 	.word	0x00000000


	//----- nvinfo : EIATTR_FRAME_SIZE
	.align		4
.L_11:
        /*0048*/ 	.byte	0x04, 0x11
        /*004a*/ 	.short	(.L_13 - .L_12)
	.align		4
.L_12:
        /*004c*/ 	.word	index@($__internal_0_$__cuda_sm20_sqrt_rn_f32_slowpath)
        /*0050*/ 	.word	0x00000000


	//----- nvinfo : EIATTR_FRAME_SIZE
	.align		4
.L_13:
        /*0054*/ 	.byte	0x04, 0x11
        /*0056*/ 	.short	(.L_15 - .L_14)
	.align		4
.L_14:
        /*0058*/ 	.word	index@(_Z17hyqmom2_coalescedPfS_S_i)
        /*005c*/ 	.word	0x00000000


	//----- nvinfo : EIATTR_MIN_STACK_SIZE
	.align		4
.L_15:
        /*0060*/ 	.byte	0x04, 0x12
        /*0062*/ 	.short	(.L_17 - .L_16)
	.align		4
.L_16:
        /*0064*/ 	.word	index@(_Z17hyqmom2_coalescedPfS_S_i)
        /*0068*/ 	.word	0x00000000


	//----- nvinfo : EIATTR_MIN_STACK_SIZE
	.align		4
.L_17:
        /*006c*/ 	.byte	0x04, 0x12
        /*006e*/ 	.short	(.L_19 - .L_18)
	.align		4
.L_18:
        /*0070*/ 	.word	index@(_Z13hyqmom2_naivePfS_S_i)
        /*0074*/ 	.word	0x00000000
.L_19:


//--------------------- .nv.compat                --------------------------
	.section	.nv.compat,"",@"SHT_CUDA_COMPAT_INFO"
	.align	4
        /*0000*/ 	.byte	0x02, 0x09, 0x00, 0x00, 0x02, 0x02, 0x01, 0x00, 0x02, 0x05, 0x05, 0x00, 0x03, 0x07, 0x01, 0x01
        /*0010*/ 	.byte	0x02, 0x03, 0x00, 0x00, 0x02, 0x06, 0x01, 0x00, 0x04, 0x0b, 0x08, 0x00, 0x01, 0x00, 0x00, 0x00
        /*0020*/ 	.byte	0x00, 0x00, 0x00, 0x00


//--------------------- .nv.info._Z17hyqmom2_coalescedPfS_S_i --------------------------
	.section	.nv.info._Z17hyqmom2_coalescedPfS_S_i,"",@"SHT_CUDA_INFO"
	.sectionflags	@""
	.align	4


	//----- nvinfo : EIATTR_CUDA_API_VERSION
	.align		4
        /*0000*/ 	.byte	0x04, 0x37
        /*0002*/ 	.short	(.L_21 - .L_20)
.L_20:
        /*0004*/ 	.word	0x00000082


	//----- nvinfo : EIATTR_KPARAM_INFO
	.align		4
.L_21:
        /*0008*/ 	.byte	0x04, 0x17
        /*000a*/ 	.short	(.L_23 - .L_22)
.L_22:
        /*000c*/ 	.word	0x00000000
        /*0010*/ 	.short	0x0003
        /*0012*/ 	.short	0x0018
        /*0014*/ 	.byte	0x00, 0xf0, 0x11, 0x00


	//----- nvinfo : EIATTR_KPARAM_INFO
	.align		4
.L_23:
        /*0018*/ 	.byte	0x04, 0x17
        /*001a*/ 	.short	(.L_25 - .L_24)
.L_24:
        /*001c*/ 	.word	0x00000000
        /*0020*/ 	.short	0x0002
        /*0022*/ 	.short	0x0010
        /*0024*/ 	.byte	0x00, 0xf5, 0x21, 0x00


	//----- nvinfo : EIATTR_KPARAM_INFO
	.align		4
.L_25:
        /*0028*/ 	.byte	0x04, 0x17
        /*002a*/ 	.short	(.L_27 - .L_26)
.L_26:
        /*002c*/ 	.word	0x00000000
        /*0030*/ 	.short	0x0001
        /*0032*/ 	.short	0x0008
        /*0034*/ 	.byte	0x00, 0xf5, 0x21, 0x00


	//----- nvinfo : EIATTR_KPARAM_INFO
	.align		4
.L_27:
        /*0038*/ 	.byte	0x04, 0x17
        /*003a*/ 	.short	(.L_29 - .L_28)
.L_28:
        /*003c*/ 	.word	0x00000000
        /*0040*/ 	.short	0x0000
        /*0042*/ 	.short	0x0000
        /*0044*/ 	.byte	0x00, 0xf5, 0x21, 0x00


	//----- nvinfo : EIATTR_SPARSE_MMA_MASK
	.align		4
.L_29:
        /*0048*/ 	.byte	0x03, 0x50
        /*004a*/ 	.short	0x0000


	//----- nvinfo : EIATTR_MAXREG_COUNT
	.align		4
        /*004c*/ 	.byte	0x03, 0x1b
        /*004e*/ 	.short	0x00ff


	//----- nvinfo : EIATTR_MERCURY_ISA_VERSION
	.align		4
        /*0050*/ 	.byte	0x03, 0x5f
        /*0052*/ 	.short	0x0101


	//----- nvinfo : EIATTR_VRC_CTA_INIT_COUNT
	.align		4
        /*0054*/ 	.byte	0x02, 0x4a
	.zero		1
	.zero		1


	//----- nvinfo : EIATTR_EXIT_INSTR_OFFSETS
	.align		4
        /*0058*/ 	.byte	0x04, 0x1c
        /*005a*/ 	.short	(.L_31 - .L_30)


	//   ....[0]....
.L_30:
        /*005c*/ 	.word	0x00000070


	//   ....[1]....
        /*0060*/ 	.word	0x00000500


	//----- nvinfo : EIATTR_CRS_STACK_SIZE
	.align		4
.L_31:
        /*0064*/ 	.byte	0x04, 0x1e
        /*0066*/ 	.short	(.L_33 - .L_32)
.L_32:
        /*0068*/ 	.word	0x00000000


	//----- nvinfo : EIATTR_CBANK_PARAM_SIZE
	.align		4
.L_33:
        /*006c*/ 	.byte	0x03, 0x19
        /*006e*/ 	.short	0x001c


	//----- nvinfo : EIATTR_PARAM_CBANK
	.align		4
        /*0070*/ 	.byte	0x04, 0x0a
        /*0072*/ 	.short	(.L_35 - .L_34)
	.align		4
.L_34:
        /*0074*/ 	.word	index@(.nv.constant0._Z17hyqmom2_coalescedPfS_S_i)
        /*0078*/ 	.short	0x0380
        /*007a*/ 	.short	0x001c


	//----- nvinfo : EIATTR_SW_WAR
	.align		4
.L_35:
        /*007c*/ 	.byte	0x04, 0x36
        /*007e*/ 	.short	(.L_37 - .L_36)
.L_36:
        /*0080*/ 	.word	0x00000008
.L_37:


//--------------------- .nv.info._Z13hyqmom2_naivePfS_S_i --------------------------
	.section	.nv.info._Z13hyqmom2_naivePfS_S_i,"",@"SHT_CUDA_INFO"
	.sectionflags	@""
	.align	4


	//----- nvinfo : EIATTR_CUDA_API_VERSION
	.align		4
        /*0000*/ 	.byte	0x04, 0x37
        /*0002*/ 	.short	(.L_39 - .L_38)
.L_38:
        /*0004*/ 	.word	0x00000082


	//----- nvinfo : EIATTR_KPARAM_INFO
	.align		4
.L_39:
        /*0008*/ 	.byte	0x04, 0x17
        /*000a*/ 	.short	(.L_41 - .L_40)
.L_40:
        /*000c*/ 	.word	0x00000000
        /*0010*/ 	.short	0x0003
        /*0012*/ 	.short	0x0018
        /*0014*/ 	.byte	0x00, 0xf0, 0x11, 0x00


	//----- nvinfo : EIATTR_KPARAM_INFO
	.align		4
.L_41:
        /*0018*/ 	.byte	0x04, 0x17
        /*001a*/ 	.short	(.L_43 - .L_42)
.L_42:
        /*001c*/ 	.word	0x00000000
        /*0020*/ 	.short	0x0002
        /*0022*/ 	.short	0x0010
        /*0024*/ 	.byte	0x00, 0xf5, 0x21, 0x00


	//----- nvinfo : EIATTR_KPARAM_INFO
	.align		4
.L_43:
        /*0028*/ 	.byte	0x04, 0x17
        /*002a*/ 	.short	(.L_45 - .L_44)
.L_44:
        /*002c*/ 	.word	0x00000000
        /*0030*/ 	.short	0x0001
        /*0032*/ 	.short	0x0008
        /*0034*/ 	.byte	0x00, 0xf5, 0x21, 0x00


	//----- nvinfo : EIATTR_KPARAM_INFO
	.align		4
.L_45:
        /*0038*/ 	.byte	0x04, 0x17
        /*003a*/ 	.short	(.L_47 - .L_46)
.L_46:
        /*003c*/ 	.word	0x00000000
        /*0040*/ 	.short	0x0000
        /*0042*/ 	.short	0x0000
        /*0044*/ 	.byte	0x00, 0xf5, 0x21, 0x00


	//----- nvinfo : EIATTR_SPARSE_MMA_MASK
	.align		4
.L_47:
        /*0048*/ 	.byte	0x03, 0x50
        /*004a*/ 	.short	0x0000


	//----- nvinfo : EIATTR_MAXREG_COUNT
	.align		4
        /*004c*/ 	.byte	0x03, 0x1b
        /*004e*/ 	.short	0x00ff


	//----- nvinfo : EIATTR_MERCURY_ISA_VERSION
	.align		4
        /*0050*/ 	.byte	0x03, 0x5f
        /*0052*/ 	.short	0x0101


	//----- nvinfo : EIATTR_VRC_CTA_INIT_COUNT
	.align		4
        /*0054*/ 	.byte	0x02, 0x4a
	.zero		1
	.zero		1


	//----- nvinfo : EIATTR_EXIT_INSTR_OFFSETS
	.align		4
        /*0058*/ 	.byte	0x04, 0x1c
        /*005a*/ 	.short	(.L_49 - .L_48)


	//   ....[0]....
.L_48:
        /*005c*/ 	.word	0x00000070


	//   ....[1]....
        /*0060*/ 	.word	0x00000630


	//----- nvinfo : EIATTR_CRS_STACK_SIZE
	.align		4
.L_49:
        /*0064*/ 	.byte	0x04, 0x1e
        /*0066*/ 	.short	(.L_51 - .L_50)
.L_50:
        /*0068*/ 	.word	0x00000000


	//----- nvinfo : EIATTR_CBANK_PARAM_SIZE
	.align		4
.L_51:
        /*006c*/ 	.byte	0x03, 0x19
        /*006e*/ 	.short	0x001c


	//----- nvinfo : EIATTR_PARAM_CBANK
	.align		4
        /*0070*/ 	.byte	0x04, 0x0a
        /*0072*/ 	.short	(.L_53 - .L_52)
	.align		4
.L_52:
        /*0074*/ 	.word	index@(.nv.constant0._Z13hyqmom2_naivePfS_S_i)
        /*0078*/ 	.short	0x0380
        /*007a*/ 	.short	0x001c


	//----- nvinfo : EIATTR_SW_WAR
	.align		4
.L_53:
        /*007c*/ 	.byte	0x04, 0x36
        /*007e*/ 	.short	(.L_55 - .L_54)
.L_54:
        /*0080*/ 	.word	0x00000008
.L_55:


//--------------------- .nv.callgraph             --------------------------
	.section	.nv.callgraph,"",@"SHT_CUDA_CALLGRAPH"
	.align	4
	.sectionentsize	8
	.align		4
        /*0000*/ 	.word	0x00000000
	.align		4
        /*0004*/ 	.word	0xffffffff
	.align		4
        /*0008*/ 	.word	0x00000000
	.align		4
        /*000c*/ 	.word	0xfffffffe
	.align		4
        /*0010*/ 	.word	0x00000000
	.align		4
        /*0014*/ 	.word	0xfffffffd
	.align		4
        /*0018*/ 	.word	0x00000000
	.align		4
        /*001c*/ 	.word	0xfffffffc


//--------------------- .text._Z17hyqmom2_coalescedPfS_S_i --------------------------
	.section	.text._Z17hyqmom2_coalescedPfS_S_i,"ax",@progbits
	.align	128
.text._Z17hyqmom2_coalescedPfS_S_i:
        .type           _Z17hyqmom2_coalescedPfS_S_i,@function
        .size           _Z17hyqmom2_coalescedPfS_S_i,(.L_x_44 - _Z17hyqmom2_coalescedPfS_S_i)
        .other          _Z17hyqmom2_coalescedPfS_S_i,@"STO_CUDA_ENTRY STV_DEFAULT"
_Z17hyqmom2_coalescedPfS_S_i:
[----:B------:R-:W-:Y:S01]  /*0000*/  LDC R1, c[0x0][0x37c] ;  /* 0x0000df00ff017b82 */ /* 0x000fe20000000800 */
[----:B------:R-:W0:Y:S07]  /*0010*/  S2R R11, SR_TID.X ;  /* 0x00000000000b7919 */ /* 0x000e2e0000002100 */
[----:B------:R-:W0:Y:S01]  /*0020*/  S2UR UR4, SR_CTAID.X ;  /* 0x00000000000479c3 */ /* 0x000e220000002500 */
[----:B------:R-:W1:Y:S07]  /*0030*/  LDCU UR5, c[0x0][0x398] ;  /* 0x00007300ff0577ac */ /* 0x000e6e0008000800 */
[----:B------:R-:W0:Y:S02]  /*0040*/  LDC R12, c[0x0][0x360] ;  /* 0x0000d800ff0c7b82 */ /* 0x000e240000000800 */
[----:B0-----:R-:W-:-:S05]  /*0050*/  IMAD R11, R12, UR4, R11 ;  /* 0x000000040c0b7c24 */ /* 0x001fca000f8e020b */
[----:B-1----:R-:W-:-:S13]  /*0060*/  ISETP.GE.AND P0, PT, R11, UR5, PT ;  /* 0x000000050b007c0c */ /* 0x002fda000bf06270 */
[----:B------:R-:W-:Y:S05]  /*0070*/  @P0 EXIT ;  /* 0x000000000000094d */ /* 0x000fea0003800000 */
[----:B------:R-:W0:Y:S01]  /*0080*/  LDC R10, c[0x0][0x398] ;  /* 0x0000e600ff0a7b82 */ /* 0x000e220000000800 */
[----:B------:R-:W1:Y:S01]  /*0090*/  LDCU UR4, c[0x0][0x370] ;  /* 0x00006e00ff0477ac */ /* 0x000e620008000800 */
[----:B------:R-:W2:Y:S06]  /*00a0*/  LDCU.64 UR6, c[0x0][0x358] ;  /* 0x00006b00ff0677ac */ /* 0x000eac0008000a00 */
[----:B------:R-:W3:Y:S08]  /*00b0*/  LDC.64 R8, c[0x0][0x380] ;  /* 0x0000e000ff087b82 */ /* 0x000ef00000000a00 */
[----:B------:R-:W4:Y:S01]  /*00c0*/  LDC.64 R6, c[0x0][0x390] ;  /* 0x0000e400ff067b82 */ /* 0x000f220000000a00 */
[----:B-1----:R-:W-:-:S07]  /*00d0*/  IMAD R12, R12, UR4, RZ ;  /* 0x000000040c0c7c24 */ /* 0x002fce000f8e02ff */
[----:B--2---:R-:W1:Y:S02]  /*00e0*/  LDC.64 R4, c[0x0][0x388] ;  /* 0x0000e200ff047b82 */ /* 0x004e640000000a00 */
.L_x_7:
[----:B--23--:R-:W-:-:S05]  /*00f0*/  IMAD.WIDE R14, R11, 0x4, R8 ;  /* 0x000000040b0e7825 */ /* 0x00cfca00078e0208 */
[----:B------:R-:W2:Y:S01]  /*0100*/  LDG.E R13, desc[UR6][R14.64] ;  /* 0x000000060e0d7981 */ /* 0x000ea2000c1e1900 */
[----:B0-----:R-:W-:-:S05]  /*0110*/  IMAD.WIDE R16, R10, 0x4, R14 ;  /* 0x000000040a107825 */ /* 0x001fca00078e020e */
[----:B------:R-:W3:Y:S01]  /*0120*/  LDG.E R0, desc[UR6][R16.64] ;  /* 0x0000000610007981 */ /* 0x000ee2000c1e1900 */
[----:B------:R-:W-:-:S05]  /*0130*/  IMAD.WIDE R18, R10, 0x4, R16 ;  /* 0x000000040a127825 */ /* 0x000fca00078e0210 */
[----:B------:R-:W5:Y:S01]  /*0140*/  LDG.E R2, desc[UR6][R18.64] ;  /* 0x0000000612027981 */ /* 0x000f62000c1e1900 */
[----:B------:R-:W-:Y:S01]  /*0150*/  BSSY.RECONVERGENT B0, `(.L_x_0) ;  /* 0x0000010000007945 */ /* 0x000fe20003800200 */
[----:B--2---:R-:W-:-:S04]  /*0160*/  FMUL R21, R13, R13 ;  /* 0x0000000d0d157220 */ /* 0x004fc80000400000 */
[----:B------:R-:W0:Y:S01]  /*0170*/  MUFU.RCP R3, R21 ;  /* 0x0000001500037308 */ /* 0x000e220000001000 */
[----:B---3--:R-:W-:-:S04]  /*0180*/  FMUL R20, R0, R0 ;  /* 0x0000000000147220 */ /* 0x008fc80000400000 */
[----:B-----5:R-:W-:-:S04]  /*0190*/  FFMA R2, R13, R2, -R20 ;  /* 0x000000020d027223 */ /* 0x020fc80000000814 */
[----:B------:R-:W2:Y:S01]  /*01a0*/  FCHK P0, R2, R21 ;  /* 0x0000001502007302 */ /* 0x000ea20000000000 */
[----:B0-----:R-:W-:-:S04]  /*01b0*/  FFMA R22, -R21, R3, 1 ;  /* 0x3f80000015167423 */ /* 0x001fc80000000103 */
[----:B------:R-:W-:-:S04]  /*01c0*/  FFMA R3, R3, R22, R3 ;  /* 0x0000001603037223 */ /* 0x000fc80000000003 */
[----:B------:R-:W-:-:S04]  /*01d0*/  FFMA R14, R2, R3, RZ ;  /* 0x00000003020e7223 */ /* 0x000fc800000000ff */
[----:B------:R-:W-:-:S04]  /*01e0*/  FFMA R15, -R21, R14, R2 ;  /* 0x0000000e150f7223 */ /* 0x000fc80000000102 */
[----:B------:R-:W-:Y:S01]  /*01f0*/  FFMA R14, R3, R15, R14 ;  /* 0x0000000f030e7223 */ /* 0x000fe2000000000e */
[----:B--2---:R-:W-:Y:S06]  /*0200*/  @!P0 BRA `(.L_x_1) ;  /* 0x0000000000108947 */ /* 0x004fec0003800000 */
[----:B------:R-:W-:Y:S01]  /*0210*/  IMAD.MOV.U32 R3, RZ, RZ, R21 ;  /* 0x000000ffff037224 */ /* 0x000fe200078e0015 */
[----:B------:R-:W-:-:S07]  /*0220*/  MOV R16, 0x240 ;  /* 0x0000024000107802 */ /* 0x000fce0000000f00 */
[----:B-1--4-:R-:W-:Y:S05]  /*0230*/  CALL.REL.NOINC `($__internal_1_$__cuda_sm3x_div_rn_noftz_f32_slowpath) ;  /* 0x00000004000c7944 */ /* 0x012fea0003c00000 */
[----:B------:R-:W-:-:S07]  /*0240*/  IMAD.MOV.U32 R14, RZ, RZ, R2 ;  /* 0x000000ffff0e7224 */ /* 0x000fce00078e0002 */
.L_x_1:
[----:B------:R-:W-:Y:S05]  /*0250*/  BSYNC.RECONVERGENT B0 ;  /* 0x0000000000007941 */ /* 0x000fea0003800200 */
.L_x_0:
[----:B------:R-:W0:Y:S01]  /*0260*/  MUFU.RCP R2, R13 ;  /* 0x0000000d00027308 */ /* 0x000e220000001000 */
[----:B----4-:R-:W-:-:S04]  /*0270*/  IMAD.WIDE R16, R11, 0x4, R6 ;  /* 0x000000040b107825 */ /* 0x010fc800078e0206 */
[----:B------:R-:W-:Y:S01]  /*0280*/  FMUL R3, R13, 0.5 ;  /* 0x3f0000000d037820 */ /* 0x000fe20000400000 */
[----:B------:R-:W-:Y:S01]  /*0290*/  BSSY.RECONVERGENT B0, `(.L_x_2) ;  /* 0x000000f000007945 */ /* 0x000fe20003800200 */
[----:B------:R-:W-:-:S03]  /*02a0*/  IMAD.WIDE R18, R10, 0x4, R16 ;  /* 0x000000040a127825 */ /* 0x000fc600078e0210 */
[----:B------:R2:W-:Y:S01]  /*02b0*/  STG.E desc[UR6][R16.64], R3 ;  /* 0x0000000310007986 */ /* 0x0005e2000c101906 */
[----:B------:R-:W3:Y:S03]  /*02c0*/  FCHK P0, R0, R13 ;  /* 0x0000000d00007302 */ /* 0x000ee60000000000 */
[----:B------:R2:W-:Y:S01]  /*02d0*/  STG.E desc[UR6][R18.64], R3 ;  /* 0x0000000312007986 */ /* 0x0005e2000c101906 */
[----:B0-----:R-:W-:-:S04]  /*02e0*/  FFMA R15, -R13, R2, 1 ;  /* 0x3f8000000d0f7423 */ /* 0x001fc80000000102 */
[----:B------:R-:W-:-:S04]  /*02f0*/  FFMA R15, R2, R15, R2 ;  /* 0x0000000f020f7223 */ /* 0x000fc80000000002 */
[----:B------:R-:W-:-:S04]  /*0300*/  FFMA R2, R0, R15, RZ ;  /* 0x0000000f00027223 */ /* 0x000fc800000000ff */
[----:B------:R-:W-:-:S04]  /*0310*/  FFMA R20, -R13, R2, R0 ;  /* 0x000000020d147223 */ /* 0x000fc80000000100 */
[----:B------:R-:W-:Y:S01]  /*0320*/  FFMA R2, R15, R20, R2 ;  /* 0x000000140f027223 */ /* 0x000fe20000000002 */
[----:B--23--:R-:W-:Y:S06]  /*0330*/  @!P0 BRA `(.L_x_3) ;  /* 0x0000000000108947 */ /* 0x00cfec0003800000 */
[----:B------:R-:W-:Y:S01]  /*0340*/  MOV R2, R0 ;  /* 0x0000000000027202 */ /* 0x000fe20000000f00 */
[----:B------:R-:W-:Y:S01]  /*0350*/  IMAD.MOV.U32 R3, RZ, RZ, R13 ;  /* 0x000000ffff037224 */ /* 0x000fe200078e000d */
[----:B------:R-:W-:-:S07]  /*0360*/  MOV R16, 0x380 ;  /* 0x0000038000107802 */ /* 0x000fce0000000f00 */
[----:B-1----:R-:W-:Y:S05]  /*0370*/  CALL.REL.NOINC `($__internal_1_$__cuda_sm3x_div_rn_noftz_f32_slowpath) ;  /* 0x0000000000bc7944 */ /* 0x002fea0003c00000 */
.L_x_3:
[----:B------:R-:W-:Y:S05]  /*0380*/  BSYNC.RECONVERGENT B0 ;  /* 0x0000000000007941 */ /* 0x000fea0003800200 */
.L_x_2:
[----:B------:R-:W-:Y:S01]  /*0390*/  VIADD R0, R14, 0xf3000000 ;  /* 0xf30000000e007836 */ /* 0x000fe20000000000 */
[----:B------:R0:W2:Y:S01]  /*03a0*/  MUFU.RSQ R13, R14 ;  /* 0x0000000e000d7308 */ /* 0x0000a20000001400 */
[----:B------:R-:W-:Y:S03]  /*03b0*/  BSSY.RECONVERGENT B0, `(.L_x_4) ;  /* 0x000000b000007945 */ /* 0x000fe60003800200 */
[----:B------:R-:W-:-:S13]  /*03c0*/  ISETP.GT.U32.AND P0, PT, R0, 0x727fffff, PT ;  /* 0x727fffff0000780c */ /* 0x000fda0003f04070 */
[----:B0-2---:R-:W-:Y:S05]  /*03d0*/  @!P0 BRA `(.L_x_5) ;  /* 0x0000000000108947 */ /* 0x005fea0003800000 */
[----:B------:R-:W-:Y:S02]  /*03e0*/  MOV R0, R14 ;  /* 0x0000000e00007202 */ /* 0x000fe40000000f00 */
[----:B------:R-:W-:-:S07]  /*03f0*/  MOV R17, 0x410 ;  /* 0x0000041000117802 */ /* 0x000fce0000000f00 */
[----:B-1----:R-:W-:Y:S05]  /*0400*/  CALL.REL.NOINC `($__internal_0_$__cuda_sm20_sqrt_rn_f32_slowpath) ;  /* 0x0000000000407944 */ /* 0x002fea0003c00000 */
[----:B------:R-:W-:Y:S05]  /*0410*/  BRA `(.L_x_6) ;  /* 0x0000000000107947 */ /* 0x000fea0003800000 */
.L_x_5:
[C---:B------:R-:W-:Y:S01]  /*0420*/  FMUL.FTZ R3, R13.reuse, R14 ;  /* 0x0000000e0d037220 */ /* 0x040fe20000410000 */
[----:B------:R-:W-:-:S03]  /*0430*/  FMUL.FTZ R0, R13, 0.5 ;  /* 0x3f0000000d007820 */ /* 0x000fc60000410000 */
[----:B------:R-:W-:-:S04]  /*0440*/  FFMA R14, -R3, R3, R14 ;  /* 0x00000003030e7223 */ /* 0x000fc8000000010e */
[----:B------:R-:W-:-:S07]  /*0450*/  FFMA R3, R14, R0, R3 ;  /* 0x000000000e037223 */ /* 0x000fce0000000003 */
.L_x_6:
[----:B------:R-:W-:Y:S05]  /*0460*/  BSYNC.RECONVERGENT B0 ;  /* 0x0000000000007941 */ /* 0x000fea0003800200 */
.L_x_4:
[----:B-1----:R-:W-:-:S04]  /*0470*/  IMAD.WIDE R14, R11, 0x4, R4 ;  /* 0x000000040b0e7825 */ /* 0x002fc800078e0204 */
[C-C-:B------:R-:W-:Y:S01]  /*0480*/  FADD R13, -R3.reuse, R2.reuse ;  /* 0x00000002030d7221 */ /* 0x140fe20000000100 */
[----:B------:R-:W-:Y:S01]  /*0490*/  FADD R17, R3, R2 ;  /* 0x0000000203117221 */ /* 0x000fe20000000000 */
[----:B------:R-:W-:Y:S02]  /*04a0*/  IMAD.IADD R11, R12, 0x1, R11 ;  /* 0x000000010c0b7824 */ /* 0x000fe400078e020b */
[----:B------:R-:W-:Y:S01]  /*04b0*/  IMAD.WIDE R2, R10, 0x4, R14 ;  /* 0x000000040a027825 */ /* 0x000fe200078e020e */
[----:B------:R2:W-:Y:S02]  /*04c0*/  STG.E desc[UR6][R14.64], R13 ;  /* 0x0000000d0e007986 */ /* 0x0005e4000c101906 */
[----:B------:R-:W-:Y:S02]  /*04d0*/  ISETP.GE.AND P0, PT, R11, R10, PT ;  /* 0x0000000a0b00720c */ /* 0x000fe40003f06270 */
[----:B------:R2:W-:Y:S11]  /*04e0*/  STG.E desc[UR6][R2.64], R17 ;  /* 0x0000001102007986 */ /* 0x0005f6000c101906 */
[----:B------:R-:W-:Y:S05]  /*04f0*/  @!P0 BRA `(.L_x_7) ;  /* 0xfffffff800fc8947 */ /* 0x000fea000383ffff */
[----:B------:R-:W-:Y:S05]  /*0500*/  EXIT ;  /* 0x000000000000794d */ /* 0x000fea0003800000 */
        .weak           $__internal_0_$__cuda_sm20_sqrt_rn_f32_slowpath
        .type           $__internal_0_$__cuda_sm20_sqrt_rn_f32_slowpath,@function
        .size           $__internal_0_$__cuda_sm20_sqrt_rn_f32_slowpath,($__internal_1_$__cuda_sm3x_div_rn_noftz_f32_slowpath - $__internal_0_$__cuda_sm20_sqrt_rn_f32_slowpath)
$__internal_0_$__cuda_sm20_sqrt_rn_f32_slowpath:
[----:B------:R-:W-:-:S13]  /*0510*/  LOP3.LUT P0, RZ, R0, 0x7fffffff, RZ, 0xc0, !PT ;  /* 0x7fffffff00ff7812 */ /* 0x000fda000780c0ff */
[----:B------:R-:W-:Y:S01]  /*0520*/  @!P0 IMAD.MOV.U32 R3, RZ, RZ, R0 ;  /* 0x000000ffff038224 */ /* 0x000fe200078e0000 */
[----:B------:R-:W-:Y:S06]  /*0530*/  @!P0 BRA `(.L_x_8) ;  /* 0x0000000000408947 */ /* 0x000fec0003800000 */
[----:B------:R-:W-:-:S13]  /*0540*/  FSETP.GEU.FTZ.AND P0, PT, R0, RZ, PT ;  /* 0x000000ff0000720b */ /* 0x000fda0003f1e000 */
[----:B------:R-:W-:Y:S01]  /*0550*/  @!P0 MOV R3, 0x7fffffff ;  /* 0x7fffffff00038802 */ /* 0x000fe20000000f00 */
[----:B------:R-:W-:Y:S06]  /*0560*/  @!P0 BRA `(.L_x_8) ;  /* 0x0000000000348947 */ /* 0x000fec0003800000 */
[----:B------:R-:W-:-:S13]  /*0570*/  FSETP.GTU.FTZ.AND P0, PT, |R0|, +INF , PT ;  /* 0x7f8000000000780b */ /* 0x000fda0003f1c200 */
[----:B------:R-:W-:Y:S01]  /*0580*/  @P0 FADD.FTZ R3, R0, 1 ;  /* 0x3f80000000030421 */ /* 0x000fe20000010000 */
[----:B------:R-:W-:Y:S06]  /*0590*/  @P0 BRA `(.L_x_8) ;  /* 0x0000000000280947 */ /* 0x000fec0003800000 */
[----:B------:R-:W-:-:S13]  /*05a0*/  FSETP.NEU.FTZ.AND P0, PT, |R0|, +INF , PT ;  /* 0x7f8000000000780b */ /* 0x000fda0003f1d200 */
[----:B------:R-:W-:-:S04]  /*05b0*/  @P0 FFMA R13, R0, 1.84467440737095516160e+19, RZ ;  /* 0x5f800000000d0823 */ /* 0x000fc800000000ff */
[----:B------:R-:W0:Y:S02]  /*05c0*/  @P0 MUFU.RSQ R14, R13 ;  /* 0x0000000d000e0308 */ /* 0x000e240000001400 */
[----:B0-----:R-:W-:Y:S01]  /*05d0*/  @P0 FMUL.FTZ R16, R13, R14 ;  /* 0x0000000e0d100220 */ /* 0x001fe20000410000 */
[----:B------:R-:W-:-:S03]  /*05e0*/  @P0 FMUL.FTZ R14, R14, 0.5 ;  /* 0x3f0000000e0e0820 */ /* 0x000fc60000410000 */
[----:B------:R-:W-:-:S04]  /*05f0*/  @P0 FADD.FTZ R3, -R16, -RZ ;  /* 0x800000ff10030221 */ /* 0x000fc80000010100 */
[----:B------:R-:W-:Y:S01]  /*0600*/  @P0 FFMA R15, R16, R3, R13 ;  /* 0x00000003100f0223 */ /* 0x000fe2000000000d */
[----:B------:R-:W-:-:S03]  /*0610*/  @!P0 IMAD.MOV.U32 R3, RZ, RZ, R0 ;  /* 0x000000ffff038224 */ /* 0x000fc600078e0000 */
[----:B------:R-:W-:-:S04]  /*0620*/  @P0 FFMA R14, R15, R14, R16 ;  /* 0x0000000e0f0e0223 */ /* 0x000fc80000000010 */
[----:B------:R-:W-:-:S07]  /*0630*/  @P0 FMUL.FTZ R3, R14, 2.3283064365386962891e-10 ;  /* 0x2f8000000e030820 */ /* 0x000fce0000410000 */
.L_x_8:
[----:B------:R-:W-:Y:S02]  /*0640*/  HFMA2 R15, -RZ, RZ, 0, 0 ;  /* 0x00000000ff0f7431 */ /* 0x000fe400000001ff */
[----:B------:R-:W-:-:S04]  /*0650*/  IMAD.MOV.U32 R14, RZ, RZ, R17 ;  /* 0x000000ffff0e7224 */ /* 0x000fc800078e0011 */
[----:B------:R-:W-:Y:S05]  /*0660*/  RET.REL.NODEC R14 `(_Z17hyqmom2_coalescedPfS_S_i) ;  /* 0xfffffff80e647950 */ /* 0x000fea0003c3ffff */
        .weak           $__internal_1_$__cuda_sm3x_div_rn_noftz_f32_slowpath
        .type           $__internal_1_$__cuda_sm3x_div_rn_noftz_f32_slowpath,@function
        .size           $__internal_1_$__cuda_sm3x_div_rn_noftz_f32_slowpath,(.L_x_44 - $__internal_1_$__cuda_sm3x_div_rn_noftz_f32_slowpath)
$__internal_1_$__cuda_sm3x_div_rn_noftz_f32_slowpath:
[----:B------:R-:W-:Y:S01]  /*0670*/  SHF.R.U32.HI R15, RZ, 0x17, R3 ;  /* 0x00000017ff0f7819 */ /* 0x000fe20000011603 */
[----:B------:R-:W-:Y:S01]  /*0680*/  BSSY.RECONVERGENT B1, `(.L_x_9) ;  /* 0x0000062000017945 */ /* 0x000fe20003800200 */
[----:B------:R-:W-:Y:S02]  /*0690*/  SHF.R.U32.HI R17, RZ, 0x17, R2 ;  /* 0x00000017ff117819 */ /* 0x000fe40000011602 */
[----:B------:R-:W-:Y:S02]  /*06a0*/  LOP3.LUT R15, R15, 0xff, RZ, 0xc0, !PT ;  /* 0x000000ff0f0f7812 */ /* 0x000fe400078ec0ff */
[----:B------:R-:W-:-:S03]  /*06b0*/  LOP3.LUT R19, R17, 0xff, RZ, 0xc0, !PT ;  /* 0x000000ff11137812 */ /* 0x000fc600078ec0ff */
[----:B------:R-:W-:Y:S01]  /*06c0*/  VIADD R20, R15, 0xffffffff ;  /* 0xffffffff0f147836 */ /* 0x000fe20000000000 */
[----:B------:R-:W-:-:S04]  /*06d0*/  IADD3 R18, PT, PT, R19, -0x1, RZ ;  /* 0xffffffff13127810 */ /* 0x000fc80007ffe0ff */
[----:B------:R-:W-:-:S04]  /*06e0*/  ISETP.GT.U32.AND P0, PT, R20, 0xfd, PT ;  /* 0x000000fd1400780c */ /* 0x000fc80003f04070 */
[----:B------:R-:W-:-:S13]  /*06f0*/  ISETP.GT.U32.OR P0, PT, R18, 0xfd, P0 ;  /* 0x000000fd1200780c */ /* 0x000fda0000704470 */
[----:B------:R-:W-:Y:S01]  /*0700*/  @!P0 IMAD.MOV.U32 R17, RZ, RZ, RZ ;  /* 0x000000ffff118224 */ /* 0x000fe200078e00ff */
[----:B------:R-:W-:Y:S06]  /*0710*/  @!P0 BRA `(.L_x_10) ;  /* 0x00000000005c8947 */ /* 0x000fec0003800000 */
[----:B------:R-:W-:Y:S02]  /*0720*/  FSETP.GTU.FTZ.AND P0, PT, |R2|, +INF , PT ;  /* 0x7f8000000200780b */ /* 0x000fe40003f1c200 */
[----:B------:R-:W-:-:S04]  /*0730*/  FSETP.GTU.FTZ.AND P1, PT, |R3|, +INF , PT ;  /* 0x7f8000000300780b */ /* 0x000fc80003f3c200 */
[----:B------:R-:W-:-:S13]  /*0740*/  PLOP3.LUT P0, PT, P0, P1, PT, 0xf8, 0x8f ;  /* 0x00000000008f781c */ /* 0x000fda0000703f70 */
[----:B------:R-:W-:Y:S05]  /*0750*/  @P0 BRA `(.L_x_11) ;  /* 0x00000004004c0947 */ /* 0x000fea0003800000 */
[----:B------:R-:W-:-:S13]  /*0760*/  LOP3.LUT P0, RZ, R3, 0x7fffffff, R2, 0xc8, !PT ;  /* 0x7fffffff03ff7812 */ /* 0x000fda000780c802 */
[----:B------:R-:W-:Y:S05]  /*0770*/  @!P0 BRA `(.L_x_12) ;  /* 0x00000004003c8947 */ /* 0x000fea0003800000 */
[C---:B------:R-:W-:Y:S02]  /*0780*/  FSETP.NEU.FTZ.AND P2, PT, |R2|.reuse, +INF , PT ;  /* 0x7f8000000200780b */ /* 0x040fe40003f5d200 */
[----:B------:R-:W-:Y:S02]  /*0790*/  FSETP.NEU.FTZ.AND P1, PT, |R3|, +INF , PT ;  /* 0x7f8000000300780b */ /* 0x000fe40003f3d200 */
[----:B------:R-:W-:-:S11]  /*07a0*/  FSETP.NEU.FTZ.AND P0, PT, |R2|, +INF , PT ;  /* 0x7f8000000200780b */ /* 0x000fd60003f1d200 */
[----:B------:R-:W-:Y:S05]  /*07b0*/  @!P1 BRA !P2, `(.L_x_12) ;  /* 0x00000004002c9947 */ /* 0x000fea0005000000 */
[----:B------:R-:W-:-:S04]  /*07c0*/  LOP3.LUT P2, RZ, R2, 0x7fffffff, RZ, 0xc0, !PT ;  /* 0x7fffffff02ff7812 */ /* 0x000fc8000784c0ff */
[----:B------:R-:W-:-:S13]  /*07d0*/  PLOP3.LUT P1, PT, P1, P2, PT, 0x2f, 0xf2 ;  /* 0x0000000000f2781c */ /* 0x000fda0000f24577 */
[----:B------:R-:W-:Y:S05]  /*07e0*/  @P1 BRA `(.L_x_13) ;  /* 0x0000000400181947 */ /* 0x000fea0003800000 */
[----:B------:R-:W-:-:S04]  /*07f0*/  LOP3.LUT P1, RZ, R3, 0x7fffffff, RZ, 0xc0, !PT ;  /* 0x7fffffff03ff7812 */ /* 0x000fc8000782c0ff */
[----:B------:R-:W-:-:S13]  /*0800*/  PLOP3.LUT P0, PT, P0, P1, PT, 0x2f, 0xf2 ;  /* 0x0000000000f2781c */ /* 0x000fda0000702577 */
[----:B------:R-:W-:Y:S05]  /*0810*/  @P0 BRA `(.L_x_14) ;  /* 0x0000000400000947 */ /* 0x000fea0003800000 */
[----:B------:R-:W-:Y:S02]  /*0820*/  ISETP.GE.AND P0, PT, R18, RZ, PT ;  /* 0x000000ff1200720c */ /* 0x000fe40003f06270 */
[----:B------:R-:W-:-:S11]  /*0830*/  ISETP.GE.AND P1, PT, R20, RZ, PT ;  /* 0x000000ff1400720c */ /* 0x000fd60003f26270 */
[----:B------:R-:W-:Y:S01]  /*0840*/  @P0 MOV R17, RZ ;  /* 0x000000ff00110202 */ /* 0x000fe20000000f00 */
[----:B------:R-:W-:Y:S02]  /*0850*/  @!P0 IMAD.MOV.U32 R17, RZ, RZ, -0x40 ;  /* 0xffffffc0ff118424 */ /* 0x000fe400078e00ff */
[----:B------:R-:W-:Y:S01]  /*0860*/  @!P0 FFMA R2, R2, 1.84467440737095516160e+19, RZ ;  /* 0x5f80000002028823 */ /* 0x000fe200000000ff */
[----:B------:R-:W-:Y:S02]  /*0870*/  @!P1 FFMA R3, R3, 1.84467440737095516160e+19, RZ ;  /* 0x5f80000003039823 */ /* 0x000fe400000000ff */
[----:B------:R-:W-:-:S07]  /*0880*/  @!P1 IADD3 R17, PT, PT, R17, 0x40, RZ ;  /* 0x0000004011119810 */ /* 0x000fce0007ffe0ff */
.L_x_10:
[----:B------:R-:W-:Y:S01]  /*0890*/  LEA R18, R15, 0xc0800000, 0x17 ;  /* 0xc08000000f127811 */ /* 0x000fe200078eb8ff */
[----:B------:R-:W-:Y:S01]  /*08a0*/  BSSY.RECONVERGENT B2, `(.L_x_15) ;  /* 0x0000036000027945 */ /* 0x000fe20003800200 */
[----:B------:R-:W-:-:S03]  /*08b0*/  IADD3 R19, PT, PT, R19, -0x7f, RZ ;  /* 0xffffff8113137810 */ /* 0x000fc60007ffe0ff */
[----:B------:R-:W-:Y:S02]  /*08c0*/  IMAD.IADD R20, R3, 0x1, -R18 ;  /* 0x0000000103147824 */ /* 0x000fe400078e0a12 */
[C---:B------:R-:W-:Y:S02]  /*08d0*/  IMAD R2, R19.reuse, -0x800000, R2 ;  /* 0xff80000013027824 */ /* 0x040fe400078e0202 */
[----:B------:R0:W1:Y:S01]  /*08e0*/  MUFU.RCP R3, R20 ;  /* 0x0000001400037308 */ /* 0x0000620000001000 */
[----:B------:R-:W-:Y:S01]  /*08f0*/  FADD.FTZ R21, -R20, -RZ ;  /* 0x800000ff14157221 */ /* 0x000fe20000010100 */
[----:B0-----:R-:W-:-:S05]  /*0900*/  IADD3 R20, PT, PT, R19, 0x7f, -R15 ;  /* 0x0000007f13147810 */ /* 0x001fca0007ffe80f */
[----:B------:R-:W-:Y:S02]  /*0910*/  IMAD.IADD R20, R20, 0x1, R17 ;  /* 0x0000000114147824 */ /* 0x000fe400078e0211 */
[----:B-1----:R-:W-:-:S04]  /*0920*/  FFMA R18, R3, R21, 1 ;  /* 0x3f80000003127423 */ /* 0x002fc80000000015 */
[----:B------:R-:W-:-:S04]  /*0930*/  FFMA R3, R3, R18, R3 ;  /* 0x0000001203037223 */ /* 0x000fc80000000003 */
[----:B------:R-:W-:-:S04]  /*0940*/  FFMA R18, R2, R3, RZ ;  /* 0x0000000302127223 */ /* 0x000fc800000000ff */
[----:B------:R-:W-:-:S04]  /*0950*/  FFMA R22, R21, R18, R2 ;  /* 0x0000001215167223 */ /* 0x000fc80000000002 */
[----:B------:R-:W-:-:S04]  /*0960*/  FFMA R18, R3, R22, R18 ;  /* 0x0000001603127223 */ /* 0x000fc80000000012 */
[----:B------:R-:W-:-:S04]  /*0970*/  FFMA R21, R21, R18, R2 ;  /* 0x0000001215157223 */ /* 0x000fc80000000002 */
[----:B------:R-:W-:-:S05]  /*0980*/  FFMA R2, R3, R21, R18 ;  /* 0x0000001503027223 */ /* 0x000fca0000000012 */
[----:B------:R-:W-:-:S04]  /*0990*/  SHF.R.U32.HI R15, RZ, 0x17, R2 ;  /* 0x00000017ff0f7819 */ /* 0x000fc80000011602 */
[----:B------:R-:W-:-:S04]  /*09a0*/  LOP3.LUT R15, R15, 0xff, RZ, 0xc0, !PT ;  /* 0x000000ff0f0f7812 */ /* 0x000fc800078ec0ff */
[----:B------:R-:W-:-:S05]  /*09b0*/  IADD3 R19, PT, PT, R15, R20, RZ ;  /* 0x000000140f137210 */ /* 0x000fca0007ffe0ff */
[----:B------:R-:W-:-:S05]  /*09c0*/  VIADD R15, R19, 0xffffffff ;  /* 0xffffffff130f7836 */ /* 0x000fca0000000000 */
[----:B------:R-:W-:-:S13]  /*09d0*/  ISETP.GE.U32.AND P0, PT, R15, 0xfe, PT ;  /* 0x000000fe0f00780c */ /* 0x000fda0003f06070 */
[----:B------:R-:W-:Y:S05]  /*09e0*/  @!P0 BRA `(.L_x_16) ;  /* 0x0000000000808947 */ /* 0x000fea0003800000 */
[----:B------:R-:W-:-:S13]  /*09f0*/  ISETP.GT.AND P0, PT, R19, 0xfe, PT ;  /* 0x000000fe1300780c */ /* 0x000fda0003f04270 */
[----:B------:R-:W-:Y:S05]  /*0a00*/  @P0 BRA `(.L_x_17) ;  /* 0x00000000006c0947 */ /* 0x000fea0003800000 */
[----:B------:R-:W-:-:S13]  /*0a10*/  ISETP.GE.AND P0, PT, R19, 0x1, PT ;  /* 0x000000011300780c */ /* 0x000fda0003f06270 */
[----:B------:R-:W-:Y:S05]  /*0a20*/  @P0 BRA `(.L_x_18) ;  /* 0x0000000000740947 */ /* 0x000fea0003800000 */
[----:B------:R-:W-:Y:S02]  /*0a30*/  ISETP.GE.AND P0, PT, R19, -0x18, PT ;  /* 0xffffffe81300780c */ /* 0x000fe40003f06270 */
[----:B------:R-:W-:-:S11]  /*0a40*/  LOP3.LUT R2, R2, 0x80000000, RZ, 0xc0, !PT ;  /* 0x8000000002027812 */ /* 0x000fd600078ec0ff */
[----:B------:R-:W-:Y:S05]  /*0a50*/  @!P0 BRA `(.L_x_18) ;  /* 0x0000000000688947 */ /* 0x000fea0003800000 */
[-CC-:B------:R-:W-:Y:S01]  /*0a60*/  FFMA.RZ R15, R3, R21.reuse, R18.reuse ;  /* 0x00000015030f7223 */ /* 0x180fe2000000c012 */
[C---:B------:R-:W-:Y:S02]  /*0a70*/  IADD3 R20, PT, PT, R19.reuse, 0x20, RZ ;  /* 0x0000002013147810 */ /* 0x040fe40007ffe0ff */
[----:B------:R-:W-:Y:S02]  /*0a80*/  ISETP.NE.AND P2, PT, R19, RZ, PT ;  /* 0x000000ff1300720c */ /* 0x000fe40003f45270 */
[----:B------:R-:W-:Y:S01]  /*0a90*/  LOP3.LUT R17, R15, 0x7fffff, RZ, 0xc0, !PT ;  /* 0x007fffff0f117812 */ /* 0x000fe200078ec0ff */
[CCC-:B------:R-:W-:Y:S01]  /*0aa0*/  FFMA.RP R15, R3.reuse, R21.reuse, R18.reuse ;  /* 0x00000015030f7223 */ /* 0x1c0fe20000008012 */
[----:B------:R-:W-:Y:S01]  /*0ab0*/  FFMA.RM R18, R3, R21, R18 ;  /* 0x0000001503127223 */ /* 0x000fe20000004012 */
[----:B------:R-:W-:Y:S01]  /*0ac0*/  IMAD.MOV R3, RZ, RZ, -R19 ;  /* 0x000000ffff037224 */ /* 0x000fe200078e0a13 */
[----:B------:R-:W-:Y:S02]  /*0ad0*/  LOP3.LUT R17, R17, 0x800000, RZ, 0xfc, !PT ;  /* 0x0080000011117812 */ /* 0x000fe400078efcff */
[----:B------:R-:W-:-:S02]  /*0ae0*/  ISETP.NE.AND P1, PT, R19, RZ, PT ;  /* 0x000000ff1300720c */ /* 0x000fc40003f25270 */
[----:B------:R-:W-:Y:S02]  /*0af0*/  SHF.L.U32 R20, R17, R20, RZ ;  /* 0x0000001411147219 */ /* 0x000fe400000006ff */
[----:B------:R-:W-:Y:S02]  /*0b00*/  FSETP.NEU.FTZ.AND P0, PT, R15, R18, PT ;  /* 0x000000120f00720b */ /* 0x000fe40003f1d000 */
[----:B------:R-:W-:Y:S02]  /*0b10*/  SEL R18, R3, RZ, P2 ;  /* 0x000000ff03127207 */ /* 0x000fe40001000000 */
[----:B------:R-:W-:Y:S02]  /*0b20*/  ISETP.NE.AND P1, PT, R20, RZ, P1 ;  /* 0x000000ff1400720c */ /* 0x000fe40000f25270 */
[----:B------:R-:W-:Y:S02]  /*0b30*/  SHF.R.U32.HI R18, RZ, R18, R17 ;  /* 0x00000012ff127219 */ /* 0x000fe40000011611 */
[----:B------:R-:W-:-:S02]  /*0b40*/  PLOP3.LUT P0, PT, P0, P1, PT, 0xf8, 0x8f ;  /* 0x00000000008f781c */ /* 0x000fc40000703f70 */
[----:B------:R-:W-:Y:S02]  /*0b50*/  SHF.R.U32.HI R20, RZ, 0x1, R18 ;  /* 0x00000001ff147819 */ /* 0x000fe40000011612 */
[----:B------:R-:W-:-:S04]  /*0b60*/  SEL R3, RZ, 0x1, !P0 ;  /* 0x00000001ff037807 */ /* 0x000fc80004000000 */
[----:B------:R-:W-:-:S04]  /*0b70*/  LOP3.LUT R3, R3, 0x1, R20, 0xf8, !PT ;  /* 0x0000000103037812 */ /* 0x000fc800078ef814 */
[----:B------:R-:W-:-:S04]  /*0b80*/  LOP3.LUT R3, R3, R18, RZ, 0xc0, !PT ;  /* 0x0000001203037212 */ /* 0x000fc800078ec0ff */
[----:B------:R-:W-:-:S04]  /*0b90*/  IADD3 R3, PT, PT, R20, R3, RZ ;  /* 0x0000000314037210 */ /* 0x000fc80007ffe0ff */
[----:B------:R-:W-:Y:S01]  /*0ba0*/  LOP3.LUT R2, R3, R2, RZ, 0xfc, !PT ;  /* 0x0000000203027212 */ /* 0x000fe200078efcff */
[----:B------:R-:W-:Y:S06]  /*0bb0*/  BRA `(.L_x_18) ;  /* 0x0000000000107947 */ /* 0x000fec0003800000 */
.L_x_17:
[----:B------:R-:W-:-:S04]  /*0bc0*/  LOP3.LUT R2, R2, 0x80000000, RZ, 0xc0, !PT ;  /* 0x8000000002027812 */ /* 0x000fc800078ec0ff */
[----:B------:R-:W-:Y:S01]  /*0bd0*/  LOP3.LUT R2, R2, 0x7f800000, RZ, 0xfc, !PT ;  /* 0x7f80000002027812 */ /* 0x000fe200078efcff */
[----:B------:R-:W-:Y:S06]  /*0be0*/  BRA `(.L_x_18) ;  /* 0x0000000000047947 */ /* 0x000fec0003800000 */
.L_x_16:
[----:B------:R-:W-:-:S07]  /*0bf0*/  IMAD R2, R20, 0x800000, R2 ;  /* 0x0080000014027824 */ /* 0x000fce00078e0202 */
.L_x_18:
[----:B------:R-:W-:Y:S05]  /*0c00*/  BSYNC.RECONVERGENT B2 ;  /* 0x0000000000027941 */ /* 0x000fea0003800200 */
.L_x_15:
[----:B------:R-:W-:Y:S05]  /*0c10*/  BRA `(.L_x_19) ;  /* 0x0000000000207947 */ /* 0x000fea0003800000 */
.L_x_14:
[----:B------:R-:W-:-:S04]  /*0c20*/  LOP3.LUT R2, R3, 0x80000000, R2, 0x48, !PT ;  /* 0x8000000003027812 */ /* 0x000fc800078e4802 */
[----:B------:R-:W-:Y:S01]  /*0c30*/  LOP3.LUT R2, R2, 0x7f800000, RZ, 0xfc, !PT ;  /* 0x7f80000002027812 */ /* 0x000fe200078efcff */
[----:B------:R-:W-:Y:S06]  /*0c40*/  BRA `(.L_x_19) ;  /* 0x0000000000147947 */ /* 0x000fec0003800000 */
.L_x_13:
[----:B------:R-:W-:Y:S01]  /*0c50*/  LOP3.LUT R2, R3, 0x80000000, R2, 0x48, !PT ;  /* 0x8000000003027812 */ /* 0x000fe200078e4802 */
[----:B------:R-:W-:Y:S06]  /*0c60*/  BRA `(.L_x_19) ;  /* 0x00000000000c7947 */ /* 0x000fec0003800000 */
.L_x_12:
[----:B------:R-:W0:Y:S01]  /*0c70*/  MUFU.RSQ R2, -QNAN ;  /* 0xffc0000000027908 */ /* 0x000e220000001400 */
[----:B------:R-:W-:Y:S05]  /*0c80*/  BRA `(.L_x_19) ;  /* 0x0000000000047947 */ /* 0x000fea0003800000 */
.L_x_11:
[----:B------:R-:W-:-:S07]  /*0c90*/  FADD.FTZ R2, R2, R3 ;  /* 0x0000000302027221 */ /* 0x000fce0000010000 */
.L_x_19:
[----:B------:R-:W-:Y:S05]  /*0ca0*/  BSYNC.RECONVERGENT B1 ;  /* 0x0000000000017941 */ /* 0x000fea0003800200 */
.L_x_9:
[----:B------:R-:W-:-:S04]  /*0cb0*/  HFMA2 R17, -RZ, RZ, 0, 0 ;  /* 0x00000000ff117431 */ /* 0x000fc800000001ff */
[----:B0-----:R-:W-:Y:S05]  /*0cc0*/  RET.REL.NODEC R16 `(_Z17hyqmom2_coalescedPfS_S_i) ;  /* 0xfffffff010cc7950 */ /* 0x001fea0003c3ffff */
.L_x_20:
[----:B------:R-:W-:-:S00]  /*0cd0*/  BRA `(.L_x_20) ;  /* 0xfffffffc00fc7947 */ /* 0x000fc0000383ffff */
[----:B------:R-:W-:-:S00]  /*0ce0*/  NOP ;  /* 0x0000000000007918 */ /* 0x000fc00000000000 */
        /* <DEDUP_REMOVED lines=9> */
.L_x_44:


//--------------------- .text._Z13hyqmom2_naivePfS_S_i --------------------------
	.section	.text._Z13hyqmom2_naivePfS_S_i,"ax",@progbits
	.align	128
.text._Z13hyqmom2_naivePfS_S_i:
        .type           _Z13hyqmom2_naivePfS_S_i,@function
        .size           _Z13hyqmom2_naivePfS_S_i,(.L_x_47 - _Z13hyqmom2_naivePfS_S_i)
        .other          _Z13hyqmom2_naivePfS_S_i,@"STO_CUDA_ENTRY STV_DEFAULT"
_Z13hyqmom2_naivePfS_S_i:
        /* <DEDUP_REMOVED lines=8> */
[----:B------:R-:W0:Y:S01]  /*0080*/  LDC.64 R8, c[0x0][0x380] ;  /* 0x0000e000ff087b82 */ /* 0x000e220000000a00 */
[----:B------:R-:W1:Y:S01]  /*0090*/  LDCU UR4, c[0x0][0x370] ;  /* 0x00006e00ff0477ac */ /* 0x000e620008000800 */
[----:B------:R-:W2:Y:S06]  /*00a0*/  LDCU.64 UR6, c[0x0][0x358] ;  /* 0x00006b00ff0677ac */ /* 0x000eac0008000a00 */
[----:B------:R-:W3:Y:S01]  /*00b0*/  LDC.64 R6, c[0x0][0x390] ;  /* 0x0000e400ff067b82 */ /* 0x000ee20000000a00 */
[----:B------:R-:W4:Y:S07]  /*00c0*/  LDCU UR5, c[0x0][0x398] ;  /* 0x00007300ff0577ac */ /* 0x000f2e0008000800 */
[----:B------:R-:W0:Y:S01]  /*00d0*/  LDC.64 R4, c[0x0][0x388] ;  /* 0x0000e200ff047b82 */ /* 0x000e220000000a00 */
[----:B-1----:R-:W-:-:S07]  /*00e0*/  IMAD R2, R2, UR4, RZ ;  /* 0x0000000402027c24 */ /* 0x002fce000f8e02ff */
.L_x_30:
[----:B------:R-:W-:-:S04]  /*00f0*/  IMAD R11, R15, 0x3, RZ ;  /* 0x000000030f0b7824 */ /* 0x000fc800078e02ff */
[----:B0-----:R-:W-:-:S05]  /*0100*/  IMAD.WIDE R10, R11, 0x4, R8 ;  /* 0x000000040b0a7825 */ /* 0x001fca00078e0208 */
[----:B--2---:R-:W2:Y:S04]  /*0110*/  LDG.E R14, desc[UR6][R10.64] ;  /* 0x000000060a0e7981 */ /* 0x004ea8000c1e1900 */
[----:B------:R-:W5:Y:S04]  /*0120*/  LDG.E R0, desc[UR6][R10.64+0x4] ;  /* 0x000004060a007981 */ /* 0x000f68000c1e1900 */
[----:B------:R-:W4:Y:S01]  /*0130*/  LDG.E R3, desc[UR6][R10.64+0x8] ;  /* 0x000008060a037981 */ /* 0x000f22000c1e1900 */
[----:B------:R-:W-:Y:S01]  /*0140*/  BSSY.RECONVERGENT B0, `(.L_x_21) ;  /* 0x0000010000007945 */ /* 0x000fe20003800200 */
[----:B--2---:R-:W-:-:S04]  /*0150*/  FMUL R19, R14, R14 ;  /* 0x0000000e0e137220 */ /* 0x004fc80000400000 */
[----:B------:R-:W0:Y:S01]  /*0160*/  MUFU.RCP R12, R19 ;  /* 0x00000013000c7308 */ /* 0x000e220000001000 */
[----:B-----5:R-:W-:-:S04]  /*0170*/  FMUL R13, R0, R0 ;  /* 0x00000000000d7220 */ /* 0x020fc80000400000 */
[----:B----4-:R-:W-:-:S04]  /*0180*/  FFMA R0, R14, R3, -R13 ;  /* 0x000000030e007223 */ /* 0x010fc8000000080d */
[----:B------:R-:W1:Y:S01]  /*0190*/  FCHK P0, R0, R19 ;  /* 0x0000001300007302 */ /* 0x000e620000000000 */
[----:B0-----:R-:W-:-:S04]  /*01a0*/  FFMA R17, -R19, R12, 1 ;  /* 0x3f80000013117423 */ /* 0x001fc8000000010c */
[----:B------:R-:W-:-:S04]  /*01b0*/  FFMA R17, R12, R17, R12 ;  /* 0x000000110c117223 */ /* 0x000fc8000000000c */
[----:B------:R-:W-:-:S04]  /*01c0*/  FFMA R12, R0, R17, RZ ;  /* 0x00000011000c7223 */ /* 0x000fc800000000ff */
[----:B------:R-:W-:-:S04]  /*01d0*/  FFMA R3, -R19, R12, R0 ;  /* 0x0000000c13037223 */ /* 0x000fc80000000100 */
[----:B------:R-:W-:Y:S01]  /*01e0*/  FFMA R12, R17, R3, R12 ;  /* 0x00000003110c7223 */ /* 0x000fe2000000000c */
[----:B-1----:R-:W-:Y:S06]  /*01f0*/  @!P0 BRA `(.L_x_22) ;  /* 0x0000000000108947 */ /* 0x002fec0003800000 */
[----:B------:R-:W-:Y:S01]  /*0200*/  IMAD.MOV.U32 R3, RZ, RZ, R19 ;  /* 0x000000ffff037224 */ /* 0x000fe200078e0013 */
[----:B------:R-:W-:-:S07]  /*0210*/  MOV R16, 0x230 ;  /* 0x0000023000107802 */ /* 0x000fce0000000f00 */
[----:B---3--:R-:W-:Y:S05]  /*0220*/  CALL.REL.NOINC `($__internal_3_$__cuda_sm3x_div_rn_noftz_f32_slowpath) ;  /* 0x00000004005c7944 */ /* 0x008fea0003c00000 */
[----:B------:R-:W-:-:S07]  /*0230*/  IMAD.MOV.U32 R12, RZ, RZ, R0 ;  /* 0x000000ffff0c7224 */ /* 0x000fce00078e0000 */
.L_x_22:
[----:B------:R-:W-:Y:S05]  /*0240*/  BSYNC.RECONVERGENT B0 ;  /* 0x0000000000007941 */ /* 0x000fea0003800200 */
.L_x_21:
[----:B------:R-:W-:Y:S01]  /*0250*/  SHF.L.U32 R13, R15, 0x1, RZ ;  /* 0x000000010f0d7819 */ /* 0x000fe200000006ff */
[----:B------:R-:W-:-:S04]  /*0260*/  FMUL R3, R14, 0.5 ;  /* 0x3f0000000e037820 */ /* 0x000fc80000400000 */
[----:B---3--:R-:W-:-:S05]  /*0270*/  IMAD.WIDE R16, R13, 0x4, R6 ;  /* 0x000000040d107825 */ /* 0x008fca00078e0206 */
[----:B------:R0:W-:Y:S04]  /*0280*/  STG.E desc[UR6][R16.64], R3 ;  /* 0x0000000310007986 */ /* 0x0001e8000c101906 */
[----:B------:R-:W2:Y:S02]  /*0290*/  LDG.E R0, desc[UR6][R10.64] ;  /* 0x000000060a007981 */ /* 0x000ea4000c1e1900 */
[----:B--2---:R-:W-:-:S05]  /*02a0*/  FMUL R19, R0, 0.5 ;  /* 0x3f00000000137820 */ /* 0x004fca0000400000 */
[----:B------:R1:W-:Y:S04]  /*02b0*/  STG.E desc[UR6][R16.64+0x4], R19 ;  /* 0x0000041310007986 */ /* 0x0003e8000c101906 */
[----:B------:R-:W2:Y:S04]  /*02c0*/  LDG.E R23, desc[UR6][R10.64] ;  /* 0x000000060a177981 */ /* 0x000ea8000c1e1900 */
[----:B------:R-:W3:Y:S01]  /*02d0*/  LDG.E R0, desc[UR6][R10.64+0x4] ;  /* 0x000004060a007981 */ /* 0x000ee2000c1e1900 */
[----:B------:R-:W-:Y:S01]  /*02e0*/  BSSY.RECONVERGENT B0, `(.L_x_23) ;  /* 0x000000d000007945 */ /* 0x000fe20003800200 */
[----:B--2---:R-:W2:Y:S08]  /*02f0*/  MUFU.RCP R14, R23 ;  /* 0x00000017000e7308 */ /* 0x004eb00000001000 */
[----:B---3--:R-:W3:Y:S01]  /*0300*/  FCHK P0, R0, R23 ;  /* 0x0000001700007302 */ /* 0x008ee20000000000 */
[----:B--2---:R-:W-:-:S04]  /*0310*/  FFMA R21, -R23, R14, 1 ;  /* 0x3f80000017157423 */ /* 0x004fc8000000010e */
[----:B------:R-:W-:-:S04]  /*0320*/  FFMA R21, R14, R21, R14 ;  /* 0x000000150e157223 */ /* 0x000fc8000000000e */
[----:B------:R-:W-:-:S04]  /*0330*/  FFMA R14, R0, R21, RZ ;  /* 0x00000015000e7223 */ /* 0x000fc800000000ff */
[----:B0-----:R-:W-:-:S04]  /*0340*/  FFMA R3, -R23, R14, R0 ;  /* 0x0000000e17037223 */ /* 0x001fc80000000100 */
[----:B------:R-:W-:Y:S01]  /*0350*/  FFMA R3, R21, R3, R14 ;  /* 0x0000000315037223 */ /* 0x000fe2000000000e */
[----:B-1-3--:R-:W-:Y:S06]  /*0360*/  @!P0 BRA `(.L_x_24) ;  /* 0x0000000000108947 */ /* 0x00afec0003800000 */
[----:B------:R-:W-:Y:S01]  /*0370*/  IMAD.MOV.U32 R3, RZ, RZ, R23 ;  /* 0x000000ffff037224 */ /* 0x000fe200078e0017 */
[----:B------:R-:W-:-:S07]  /*0380*/  MOV R16, 0x3a0 ;  /* 0x000003a000107802 */ /* 0x000fce0000000f00 */
[----:B------:R-:W-:Y:S05]  /*0390*/  CALL.REL.NOINC `($__internal_3_$__cuda_sm3x_div_rn_noftz_f32_slowpath) ;  /* 0x0000000400007944 */ /* 0x000fea0003c00000 */
[----:B------:R-:W-:-:S07]  /*03a0*/  IMAD.MOV.U32 R3, RZ, RZ, R0 ;  /* 0x000000ffff037224 */ /* 0x000fce00078e0000 */
.L_x_24:
[----:B------:R-:W-:Y:S05]  /*03b0*/  BSYNC.RECONVERGENT B0 ;  /* 0x0000000000007941 */ /* 0x000fea0003800200 */
.L_x_23:
[----:B------:R-:W-:Y:S01]  /*03c0*/  IADD3 R0, PT, PT, R12, -0xd000000, RZ ;  /* 0xf30000000c007810 */ /* 0x000fe20007ffe0ff */
[----:B------:R0:W1:Y:S01]  /*03d0*/  MUFU.RSQ R19, R12 ;  /* 0x0000000c00137308 */ /* 0x0000620000001400 */
[----:B------:R-:W-:Y:S02]  /*03e0*/  BSSY.RECONVERGENT B0, `(.L_x_25) ;  /* 0x000000c000007945 */ /* 0x000fe40003800200 */
[----:B------:R-:W-:-:S13]  /*03f0*/  ISETP.GT.U32.AND P0, PT, R0, 0x727fffff, PT ;  /* 0x727fffff0000780c */ /* 0x000fda0003f04070 */
[----:B0-----:R-:W-:Y:S05]  /*0400*/  @!P0 BRA `(.L_x_26) ;  /* 0x0000000000148947 */ /* 0x001fea0003800000 */
[----:B------:R-:W-:Y:S01]  /*0410*/  IMAD.MOV.U32 R0, RZ, RZ, R12 ;  /* 0x000000ffff007224 */ /* 0x000fe200078e000c */
[----:B------:R-:W-:-:S07]  /*0420*/  MOV R18, 0x440 ;  /* 0x0000044000127802 */ /* 0x000fce0000000f00 */
[----:B-1----:R-:W-:Y:S05]  /*0430*/  CALL.REL.NOINC `($__internal_2_$__cuda_sm20_sqrt_rn_f32_slowpath) ;  /* 0x0000000000807944 */ /* 0x002fea0003c00000 */
[----:B------:R-:W-:Y:S01]  /*0440*/  MOV R14, R12 ;  /* 0x0000000c000e7202 */ /* 0x000fe20000000f00 */
[----:B------:R-:W-:Y:S06]  /*0450*/  BRA `(.L_x_27) ;  /* 0x0000000000107947 */ /* 0x000fec0003800000 */
.L_x_26:
[C---:B-1----:R-:W-:Y:S01]  /*0460*/  FMUL.FTZ R17, R19.reuse, R12 ;  /* 0x0000000c13117220 */ /* 0x042fe20000410000 */
[----:B------:R-:W-:-:S03]  /*0470*/  FMUL.FTZ R14, R19, 0.5 ;  /* 0x3f000000130e7820 */ /* 0x000fc60000410000 */
[----:B------:R-:W-:-:S04]  /*0480*/  FFMA R12, -R17, R17, R12 ;  /* 0x00000011110c7223 */ /* 0x000fc8000000010c */
[----:B------:R-:W-:-:S07]  /*0490*/  FFMA R14, R12, R14, R17 ;  /* 0x0000000e0c0e7223 */ /* 0x000fce0000000011 */
.L_x_27:
[----:B------:R-:W-:Y:S05]  /*04a0*/  BSYNC.RECONVERGENT B0 ;  /* 0x0000000000007941 */ /* 0x000fea0003800200 */
.L_x_25:
[----:B------:R-:W-:Y:S01]  /*04b0*/  FADD R3, -R14, R3 ;  /* 0x000000030e037221 */ /* 0x000fe20000000100 */
[----:B------:R-:W-:-:S05]  /*04c0*/  IMAD.WIDE R12, R13, 0x4, R4 ;  /* 0x000000040d0c7825 */ /* 0x000fca00078e0204 */
[----:B------:R0:W-:Y:S04]  /*04d0*/  STG.E desc[UR6][R12.64], R3 ;  /* 0x000000030c007986 */ /* 0x0001e8000c101906 */
[----:B------:R-:W2:Y:S04]  /*04e0*/  LDG.E R19, desc[UR6][R10.64] ;  /* 0x000000060a137981 */ /* 0x000ea8000c1e1900 */
[----:B------:R-:W3:Y:S01]  /*04f0*/  LDG.E R0, desc[UR6][R10.64+0x4] ;  /* 0x000004060a007981 */ /* 0x000ee2000c1e1900 */
[----:B------:R-:W-:Y:S01]  /*0500*/  BSSY.RECONVERGENT B0, `(.L_x_28) ;  /* 0x000000d000007945 */ /* 0x000fe20003800200 */
[----:B--2---:R-:W1:Y:S08]  /*0510*/  MUFU.RCP R16, R19 ;  /* 0x0000001300107308 */ /* 0x004e700000001000 */
[----:B---3--:R-:W2:Y:S01]  /*0520*/  FCHK P0, R0, R19 ;  /* 0x0000001300007302 */ /* 0x008ea20000000000 */
[----:B-1----:R-:W-:-:S04]  /*0530*/  FFMA R17, -R19, R16, 1 ;  /* 0x3f80000013117423 */ /* 0x002fc80000000110 */
[----:B------:R-:W-:-:S04]  /*0540*/  FFMA R17, R16, R17, R16 ;  /* 0x0000001110117223 */ /* 0x000fc80000000010 */
[----:B------:R-:W-:-:S04]  /*0550*/  FFMA R16, R0, R17, RZ ;  /* 0x0000001100107223 */ /* 0x000fc800000000ff */
[----:B------:R-:W-:-:S04]  /*0560*/  FFMA R18, -R19, R16, R0 ;  /* 0x0000001013127223 */ /* 0x000fc80000000100 */
[----:B------:R-:W-:Y:S01]  /*0570*/  FFMA R17, R17, R18, R16 ;  /* 0x0000001211117223 */ /* 0x000fe20000000010 */
[----:B0-2---:R-:W-:Y:S06]  /*0580*/  @!P0 BRA `(.L_x_29) ;  /* 0x0000000000108947 */ /* 0x005fec0003800000 */
[----:B------:R-:W-:Y:S01]  /*0590*/  IMAD.MOV.U32 R3, RZ, RZ, R19 ;  /* 0x000000ffff037224 */ /* 0x000fe200078e0013 */
[----:B------:R-:W-:-:S07]  /*05a0*/  MOV R16, 0x5c0 ;  /* 0x000005c000107802 */ /* 0x000fce0000000f00 */
[----:B------:R-:W-:Y:S05]  /*05b0*/  CALL.REL.NOINC `($__internal_3_$__cuda_sm3x_div_rn_noftz_f32_slowpath) ;  /* 0x0000000000787944 */ /* 0x000fea0003c00000 */
[----:B------:R-:W-:-:S07]  /*05c0*/  MOV R17, R0 ;  /* 0x0000000000117202 */ /* 0x000fce0000000f00 */
.L_x_29:
[----:B------:R-:W-:Y:S05]  /*05d0*/  BSYNC.RECONVERGENT B0 ;  /* 0x0000000000007941 */ /* 0x000fea0003800200 */
.L_x_28:
[----:B------:R-:W-:Y:S01]  /*05e0*/  FADD R17, R17, R14 ;  /* 0x0000000e11117221 */ /* 0x000fe20000000000 */
[----:B------:R-:W-:-:S04]  /*05f0*/  IMAD.IADD R15, R2, 0x1, R15 ;  /* 0x00000001020f7824 */ /* 0x000fc800078e020f */
[----:B------:R1:W-:Y:S01]  /*0600*/  STG.E desc[UR6][R12.64+0x4], R17 ;  /* 0x000004110c007986 */ /* 0x0003e2000c101906 */
[----:B------:R-:W-:-:S13]  /*0610*/  ISETP.GE.AND P0, PT, R15, UR5, PT ;  /* 0x000000050f007c0c */ /* 0x000fda000bf06270 */
[----:B-1----:R-:W-:Y:S05]  /*0620*/  @!P0 BRA `(.L_x_30) ;  /* 0xfffffff800b08947 */ /* 0x002fea000383ffff */
[----:B------:R-:W-:Y:S05]  /*0630*/  EXIT ;  /* 0x000000000000794d */ /* 0x000fea0003800000 */
        .weak           $__internal_2_$__cuda_sm20_sqrt_rn_f32_slowpath
        .type           $__internal_2_$__cuda_sm20_sqrt_rn_f32_slowpath,@function
        .size           $__internal_2_$__cuda_sm20_sqrt_rn_f32_slowpath,($__internal_3_$__cuda_sm3x_div_rn_noftz_f32_slowpath - $__internal_2_$__cuda_sm20_sqrt_rn_f32_slowpath)
$__internal_2_$__cuda_sm20_sqrt_rn_f32_slowpath:
[----:B------:R-:W-:-:S13]  /*0640*/  LOP3.LUT P0, RZ, R0, 0x7fffffff, RZ, 0xc0, !PT ;  /* 0x7fffffff00ff7812 */ /* 0x000fda000780c0ff */
[----:B------:R-:W-:Y:S01]  /*0650*/  @!P0 MOV R12, R0 ;  /* 0x00000000000c8202 */ /* 0x000fe20000000f00 */
[----:B------:R-:W-:Y:S06]  /*0660*/  @!P0 BRA `(.L_x_31) ;  /* 0x0000000000408947 */ /* 0x000fec0003800000 */
[----:B------:R-:W-:-:S13]  /*0670*/  FSETP.GEU.FTZ.AND P0, PT, R0, RZ, PT ;  /* 0x000000ff0000720b */ /* 0x000fda0003f1e000 */
[----:B------:R-:W-:Y:S01]  /*0680*/  @!P0 IMAD.MOV.U32 R12, RZ, RZ, 0x7fffffff ;  /* 0x7fffffffff0c8424 */ /* 0x000fe200078e00ff */
        /* <DEDUP_REMOVED lines=11> */
[----:B------:R-:W-:-:S03]  /*0740*/  @!P0 MOV R12, R0 ;  /* 0x00000000000c8202 */ /* 0x000fc60000000f00 */
[----:B------:R-:W-:-:S04]  /*0750*/  @P0 FFMA R16, R16, R17, R19 ;  /* 0x0000001110100223 */ /* 0x000fc80000000013 */
[----:B------:R-:W-:-:S07]  /*0760*/  @P0 FMUL.FTZ R12, R16, 2.3283064365386962891e-10 ;  /* 0x2f800000100c0820 */ /* 0x000fce0000410000 */
.L_x_31:
[----:B------:R-:W-:Y:S02]  /*0770*/  HFMA2 R17, -RZ, RZ, 0, 0 ;  /* 0x00000000ff117431 */ /* 0x000fe400000001ff */
[----:B------:R-:W-:-:S04]  /*0780*/  IMAD.MOV.U32 R16, RZ, RZ, R18 ;  /* 0x000000ffff107224 */ /* 0x000fc800078e0012 */
[----:B------:R-:W-:Y:S05]  /*0790*/  RET.REL.NODEC R16 `(_Z13hyqmom2_naivePfS_S_i) ;  /* 0xfffffff810187950 */ /* 0x000fea0003c3ffff */
        .weak           $__internal_3_$__cuda_sm3x_div_rn_noftz_f32_slowpath
        .type           $__internal_3_$__cuda_sm3x_div_rn_noftz_f32_slowpath,@function
        .size           $__internal_3_$__cuda_sm3x_div_rn_noftz_f32_slowpath,(.L_x_47 - $__internal_3_$__cuda_sm3x_div_rn_noftz_f32_slowpath)
$__internal_3_$__cuda_sm3x_div_rn_noftz_f32_slowpath:
        /* <DEDUP_REMOVED lines=34> */
.L_x_33:
        /* <DEDUP_REMOVED lines=30> */
[C---:B------:R-:W-:Y:S02]  /*0ba0*/  ISETP.NE.AND P2, PT, R17.reuse, RZ, PT ;  /* 0x000000ff1100720c */ /* 0x040fe40003f45270 */
[----:B------:R-:W-:Y:S02]  /*0bb0*/  ISETP.NE.AND P1, PT, R17, RZ, PT ;  /* 0x000000ff1100720c */ /* 0x000fe40003f25270 */
[----:B------:R-:W-:Y:S01]  /*0bc0*/  LOP3.LUT R20, R18, 0x7fffff, RZ, 0xc0, !PT ;  /* 0x007fffff12147812 */ /* 0x000fe200078ec0ff */
[CCC-:B------:R-:W-:Y:S01]  /*0bd0*/  FFMA.RP R18, R19.reuse, R3.reuse, R22.reuse ;  /* 0x0000000313127223 */ /* 0x1c0fe20000008016 */
[----:B------:R-:W-:Y:S01]  /*0be0*/  FFMA.RM R3, R19, R3, R22 ;  /* 0x0000000313037223 */ /* 0x000fe20000004016 */
[----:B------:R-:W-:Y:S01]  /*0bf0*/  IADD3 R19, PT, PT, R17, 0x20, RZ ;  /* 0x0000002011137810 */ /* 0x000fe20007ffe0ff */
[----:B------:R-:W-:Y:S01]  /*0c00*/  IMAD.MOV R17, RZ, RZ, -R17 ;  /* 0x000000ffff117224 */ /* 0x000fe200078e0a11 */
[----:B------:R-:W-:-:S02]  /*0c10*/  LOP3.LUT R20, R20, 0x800000, RZ, 0xfc, !PT ;  /* 0x0080000014147812 */ /* 0x000fc400078efcff */
[----:B------:R-:W-:Y:S02]  /*0c20*/  FSETP.NEU.FTZ.AND P0, PT, R18, R3, PT ;  /* 0x000000031200720b */ /* 0x000fe40003f1d000 */
[----:B------:R-:W-:Y:S02]  /*0c30*/  SHF.L.U32 R19, R20, R19, RZ ;  /* 0x0000001314137219 */ /* 0x000fe400000006ff */
        /* <DEDUP_REMOVED lines=11> */
.L_x_40:
[----:B------:R-:W-:-:S04]  /*0cf0*/  LOP3.LUT R0, R0, 0x80000000, RZ, 0xc0, !PT ;  /* 0x8000000000007812 */ /* 0x000fc800078ec0ff */
[----:B------:R-:W-:Y:S01]  /*0d00*/  LOP3.LUT R0, R0, 0x7f800000, RZ, 0xfc, !PT ;  /* 0x7f80000000007812 */ /* 0x000fe200078efcff */
[----:B------:R-:W-:Y:S06]  /*0d10*/  BRA `(.L_x_41) ;  /* 0x0000000000047947 */ /* 0x000fec0003800000 */
.L_x_39:
[----:B------:R-:W-:-:S07]  /*0d20*/  IMAD R0, R21, 0x800000, R0 ;  /* 0x0080000015007824 */ /* 0x000fce00078e0200 */
.L_x_41:
[----:B------:R-:W-:Y:S05]  /*0d30*/  BSYNC.RECONVERGENT B2 ;  /* 0x0000000000027941 */ /* 0x000fea0003800200 */
.L_x_38:
[----:B------:R-:W-:Y:S05]  /*0d40*/  BRA `(.L_x_42) ;  /* 0x0000000000207947 */ /* 0x000fea0003800000 */
.L_x_37:
[----:B------:R-:W-:-:S04]  /*0d50*/  LOP3.LUT R0, R3, 0x80000000, R0, 0x48, !PT ;  /* 0x8000000003007812 */ /* 0x000fc800078e4800 */
[----:B------:R-:W-:Y:S01]  /*0d60*/  LOP3.LUT R0, R0, 0x7f800000, RZ, 0xfc, !PT ;  /* 0x7f80000000007812 */ /* 0x000fe200078efcff */
[----:B------:R-:W-:Y:S06]  /*0d70*/  BRA `(.L_x_42) ;  /* 0x0000000000147947 */ /* 0x000fec0003800000 */
.L_x_36:
[----:B------:R-:W-:Y:S01]  /*0d80*/  LOP3.LUT R0, R3, 0x80000000, R0, 0x48, !PT ;  /* 0x8000000003007812 */ /* 0x000fe200078e4800 */
[----:B------:R-:W-:Y:S06]  /*0d90*/  BRA `(.L_x_42) ;  /* 0x00000000000c7947 */ /* 0x000fec0003800000 */
.L_x_35:
[----:B------:R-:W0:Y:S01]  /*0da0*/  MUFU.RSQ R0, -QNAN ;  /* 0xffc0000000007908 */ /* 0x000e220000001400 */
[----:B------:R-:W-:Y:S05]  /*0db0*/  BRA `(.L_x_42) ;  /* 0x0000000000047947 */ /* 0x000fea0003800000 */
.L_x_34:
[----:B------:R-:W-:-:S07]  /*0dc0*/  FADD.FTZ R0, R0, R3 ;  /* 0x0000000300007221 */ /* 0x000fce0000010000 */
.L_x_42:
[----:B------:R-:W-:Y:S05]  /*0dd0*/  BSYNC.RECONVERGENT B1 ;  /* 0x0000000000017941 */ /* 0x000fea0003800200 */
.L_x_32:
[----:B------:R-:W-:-:S04]  /*0de0*/  HFMA2 R17, -RZ, RZ, 0, 0 ;  /* 0x00000000ff117431 */ /* 0x000fc800000001ff */
[----:B0-----:R-:W-:Y:S05]  /*0df0*/  RET.REL.NODEC R16 `(_Z13hyqmom2_naivePfS_S_i) ;  /* 0xfffffff010807950 */ /* 0x001fea0003c3ffff */
.L_x_43:
        /* <DEDUP_REMOVED lines=16> */
.L_x_47:


//--------------------- .nv.shared.reserved.0     --------------------------
	.section	.nv.shared.reserved.0,"aw",@nobits
	.weak		__nv_reservedSMEM_offset_0_alias
	.size		__nv_reservedSMEM_offset_0_alias, 0, 64
	.other		__nv_reservedSMEM_offset_0_alias,@"STO_CUDA_RESERVED_SHARED STV_DEFAULT"
__nv_reservedSMEM_offset_0_alias:
	.zero		0
	.zero		64


//--------------------- .nv.constant0._Z17hyqmom2_coalescedPfS_S_i --------------------------
	.section	.nv.constant0._Z17hyqmom2_coalescedPfS_S_i,"a",@progbits
	.sectionflags	@""
	.align	4
.nv.constant0._Z17hyqmom2_coalescedPfS_S_i:
	.zero		924


//--------------------- .nv.constant0._Z13hyqmom2_naivePfS_S_i --------------------------
	.section	.nv.constant0._Z13hyqmom2_naivePfS_S_i,"a",@progbits
	.sectionflags	@""
	.align	4
.nv.constant0._Z13hyqmom2_naivePfS_S_i:
	.zero		924


//--------------------- SYMBOLS --------------------------

	.type		.nv.reservedSmem.offset0,@object
	.size		.nv.reservedSmem.offset0,0x4
